	.headerflags	@"EF_CUDA_TEXMODE_UNIFIED EF_CUDA_64BIT_ADDRESS EF_CUDA_ACCELERATORS EF_CUDA_SM90 EF_CUDA_VIRTUAL_SM(EF_CUDA_SM90)"
	.elftype	@"ET_EXEC"


//--------------------- .nv.info                  --------------------------
	.section	.nv.info,"",@"SHT_CUDA_INFO"
	.align	4


	//----- nvinfo : EIATTR_REGCOUNT
	.align		4
        /*0000*/ 	.byte	0x04, 0x2f
        /*0002*/ 	.short	(.L_3 - .L_2)
	.align		4
.L_2:
        /*0004*/ 	.word	index@(triton_poi_fused__native_batch_norm_legit_no_training_6)
        /*0008*/ 	.word	0x00000028


	//----- nvinfo : EIATTR_MIN_STACK_SIZE
	.align		4
.L_3:
        /*000c*/ 	.byte	0x04, 0x12
        /*000e*/ 	.short	(.L_5 - .L_4)
	.align		4
.L_4:
        /*0010*/ 	.word	index@(triton_poi_fused__native_batch_norm_legit_no_training_6)
        /*0014*/ 	.word	0x00000000


	//----- nvinfo : EIATTR_FRAME_SIZE
	.align		4
.L_5:
        /*0018*/ 	.byte	0x04, 0x11
        /*001a*/ 	.short	(.L_7 - .L_6)
	.align		4
.L_6:
        /*001c*/ 	.word	index@(triton_poi_fused__native_batch_norm_legit_no_training_6)
        /*0020*/ 	.word	0x00000000


	//----- nvinfo : EIATTR_MIN_STACK_SIZE
	.align		4
.L_7:
        /*0024*/ 	.byte	0x04, 0x12
        /*0026*/ 	.short	(.L_9 - .L_8)
	.align		4
.L_8:
        /*0028*/ 	.word	index@(triton_poi_fused__native_batch_norm_legit_no_training_6)
        /*002c*/ 	.word	0x00000000
.L_9:


//--------------------- .nv.info.triton_poi_fused__native_batch_norm_legit_no_training_6 --------------------------
	.section	.nv.info.triton_poi_fused__native_batch_norm_legit_no_training_6,"",@"SHT_CUDA_INFO"
	.sectionflags	@""
	.align	4


	//----- nvinfo : EIATTR_CUDA_API_VERSION
	.align		4
        /*0000*/ 	.byte	0x04, 0x37
        /*0002*/ 	.short	(.L_11 - .L_10)
.L_10:
        /*0004*/ 	.word	0x0000007c


	//----- nvinfo : EIATTR_KPARAM_INFO
	.align		4
.L_11:
        /*0008*/ 	.byte	0x04, 0x17
        /*000a*/ 	.short	(.L_13 - .L_12)
.L_12:
        /*000c*/ 	.word	0x00000000
        /*0010*/ 	.short	0x0007
        /*0012*/ 	.short	0x0034
        /*0014*/ 	.byte	0x00, 0xf0, 0x11, 0x00


	//----- nvinfo : EIATTR_KPARAM_INFO
	.align		4
.L_13:
        /*0018*/ 	.byte	0x04, 0x17
        /*001a*/ 	.short	(.L_15 - .L_14)
.L_14:
        /*001c*/ 	.word	0x00000000
        /*0020*/ 	.short	0x0006
        /*0022*/ 	.short	0x0030
        /*0024*/ 	.byte	0x00, 0xf0, 0x11, 0x00


	//----- nvinfo : EIATTR_KPARAM_INFO
	.align		4
.L_15:
        /*0028*/ 	.byte	0x04, 0x17
        /*002a*/ 	.short	(.L_17 - .L_16)
.L_16:
        /*002c*/ 	.word	0x00000000
        /*0030*/ 	.short	0x0005
        /*0032*/ 	.short	0x0028
        /*0034*/ 	.byte	0x00, 0xf4, 0x21, 0x00


	//----- nvinfo : EIATTR_KPARAM_INFO
	.align		4
.L_17:
        /*0038*/ 	.byte	0x04, 0x17
        /*003a*/ 	.short	(.L_19 - .L_18)
.L_18:
        /*003c*/ 	.word	0x00000000
        /*0040*/ 	.short	0x0004
        /*0042*/ 	.short	0x0020
        /*0044*/ 	.byte	0x00, 0xf4, 0x21, 0x00


	//----- nvinfo : EIATTR_KPARAM_INFO
	.align		4
.L_19:
        /*0048*/ 	.byte	0x04, 0x17
        /*004a*/ 	.short	(.L_21 - .L_20)
.L_20:
        /*004c*/ 	.word	0x00000000
        /*0050*/ 	.short	0x0003
        /*0052*/ 	.short	0x0018
        /*0054*/ 	.byte	0x00, 0xf4, 0x21, 0x00


	//----- nvinfo : EIATTR_KPARAM_INFO
	.align		4
.L_21:
        /*0058*/ 	.byte	0x04, 0x17
        /*005a*/ 	.short	(.L_23 - .L_22)
.L_22:
        /*005c*/ 	.word	0x00000000
        /*0060*/ 	.short	0x0002
        /*0062*/ 	.short	0x0010
        /*0064*/ 	.byte	0x00, 0xf4, 0x21, 0x00


	//----- nvinfo : EIATTR_KPARAM_INFO
	.align		4
.L_23:
        /*0068*/ 	.byte	0x04, 0x17
        /*006a*/ 	.short	(.L_25 - .L_24)
.L_24:
        /*006c*/ 	.word	0x00000000
        /*0070*/ 	.short	0x0001
        /*0072*/ 	.short	0x0008
        /*0074*/ 	.byte	0x00, 0xf4, 0x21, 0x00


	//----- nvinfo : EIATTR_KPARAM_INFO
	.align		4
.L_25:
        /*0078*/ 	.byte	0x04, 0x17
        /*007a*/ 	.short	(.L_27 - .L_26)
.L_26:
        /*007c*/ 	.word	0x00000000
        /*0080*/ 	.short	0x0000
        /*0082*/ 	.short	0x0000
        /*0084*/ 	.byte	0x00, 0xf4, 0x21, 0x00


	//----- nvinfo : EIATTR_SPARSE_MMA_MASK
	.align		4
.L_27:
        /*0088*/ 	.byte	0x03, 0x50
        /*008a*/ 	.short	0x0000


	//----- nvinfo : EIATTR_MAXREG_COUNT
	.align		4
        /*008c*/ 	.byte	0x03, 0x1b
        /*008e*/ 	.short	0x00ff


	//----- nvinfo : EIATTR_EXIT_INSTR_OFFSETS
	.align		4
        /*0090*/ 	.byte	0x04, 0x1c
        /*0092*/ 	.short	(.L_29 - .L_28)


	//   ....[0]....
.L_28:
        /*0094*/ 	.word	0x00000dd0


	//----- nvinfo : EIATTR_REQNTID
	.align		4
.L_29:
        /*0098*/ 	.byte	0x04, 0x10
        /*009a*/ 	.short	(.L_31 - .L_30)
.L_30:
        /*009c*/ 	.word	0x00000080
        /*00a0*/ 	.word	0x00000001
        /*00a4*/ 	.word	0x00000001


	//----- nvinfo : EIATTR_CBANK_PARAM_SIZE
	.align		4
.L_31:
        /*00a8*/ 	.byte	0x03, 0x19
        /*00aa*/ 	.short	0x0038


	//----- nvinfo : EIATTR_PARAM_CBANK
	.align		4
        /*00ac*/ 	.byte	0x04, 0x0a
        /*00ae*/ 	.short	(.L_33 - .L_32)
	.align		4
.L_32:
        /*00b0*/ 	.word	index@(.nv.constant0.triton_poi_fused__native_batch_norm_legit_no_training_6)
        /*00b4*/ 	.short	0x0210
        /*00b6*/ 	.short	0x0038


	//----- nvinfo : EIATTR_SW_WAR
	.align		4
.L_33:
        /*00b8*/ 	.byte	0x04, 0x36
        /*00ba*/ 	.short	(.L_35 - .L_34)
.L_34:
        /*00bc*/ 	.word	0x00000008
.L_35:


//--------------------- .nv.callgraph             --------------------------
	.section	.nv.callgraph,"",@"SHT_CUDA_CALLGRAPH"
	.align	4
	.sectionentsize	8
	.align		4
        /*0000*/ 	.word	0x00000000
	.align		4
        /*0004*/ 	.word	0xffffffff
	.align		4
        /*0008*/ 	.word	0x00000000
	.align		4
        /*000c*/ 	.word	0xfffffffe
	.align		4
        /*0010*/ 	.word	0x00000000
	.align		4
        /*0014*/ 	.word	0xfffffffd
	.align		4
        /*0018*/ 	.word	0x00000000
	.align		4
        /*001c*/ 	.word	0xfffffffc


//--------------------- .nv.constant4             --------------------------
	.section	.nv.constant4,"a",@progbits
	.align	8
	.align		8
.nv.constant4:
        /*0000*/ 	.dword	_$_str
	.align		8
        /*0008*/ 	.dword	_$_str_$_2


//--------------------- .text.triton_poi_fused__native_batch_norm_legit_no_training_6 --------------------------
	.section	.text.triton_poi_fused__native_batch_norm_legit_no_training_6,"ax",@progbits
	.sectionflags	@"SHF_BARRIERS=1"
	.align	128
        .global         triton_poi_fused__native_batch_norm_legit_no_training_6
        .type           triton_poi_fused__native_batch_norm_legit_no_training_6,@function
        .size           triton_poi_fused__native_batch_norm_legit_no_training_6,(.L_x_1 - triton_poi_fused__native_batch_norm_legit_no_training_6)
        .other          triton_poi_fused__native_batch_norm_legit_no_training_6,@"STO_CUDA_ENTRY STV_DEFAULT"
triton_poi_fused__native_batch_norm_legit_no_training_6:
.text.triton_poi_fused__native_batch_norm_legit_no_training_6:
[----:B------:R-:W-:Y:S01]  /*0000*/  LDC R1, c[0x0][0x28] ;  /* 0x00000a00ff017b82 */ /* 0x000fe20000000800 */
[----:B------:R-:W1:Y:S07]  /*0010*/  S2R R13, SR_TID.X ;  /* 0x00000000000d7919 */ /* 0x000e6e0000002100 */
[----:B------:R-:W2:Y:S01]  /*0020*/  LDC.64 R16, c[0x0][0x220] ;  /* 0x00008800ff107b82 */ /* 0x000ea20000000a00 */
[----:B------:R-:W-:Y:S01]  /*0030*/  ULDC.64 UR6, c[0x0][0x208] ;  /* 0x0000820000067ab9 */ /* 0x000fe20000000a00 */
[----:B------:R-:W3:Y:S01]  /*0040*/  S2R R3, SR_CTAID.Y ;  /* 0x0000000000037919 */ /* 0x000ee20000002600 */
[----:B------:R-:W4:Y:S05]  /*0050*/  S2R R0, SR_CTAID.X ;  /* 0x0000000000007919 */ /* 0x000f2a0000002500 */
[----:B------:R-:W5:Y:S08]  /*0060*/  LDC.64 R20, c[0x0][0x218] ;  /* 0x00008600ff147b82 */ /* 0x000f700000000a00 */
[----:B------:R-:W5:Y:S01]  /*0070*/  LDC.64 R24, c[0x0][0x210] ;  /* 0x00008400ff187b82 */ /* 0x000f620000000a00 */
[----:B-1----:R-:W-:-:S02]  /*0080*/  SHF.L.U32 R13, R13, 0x2, RZ ;  /* 0x000000020d0d7819 */ /* 0x002fc400000006ff */
[----:B---3--:R-:W-:Y:S02]  /*0090*/  SHF.L.U32 R2, R3, 0xa, RZ ;  /* 0x0000000a03027819 */ /* 0x008fe400000006ff */
[----:B------:R-:W-:Y:S02]  /*00a0*/  SHF.R.S32.HI R3, RZ, 0x15, R3 ;  /* 0x00000015ff037819 */ /* 0x000fe40000011403 */
[----:B------:R-:W-:Y:S02]  /*00b0*/  LOP3.LUT R13, R13, 0x1fc, RZ, 0xc0, !PT ;  /* 0x000001fc0d0d7812 */ /* 0x000fe400078ec0ff */
[----:B------:R-:W-:Y:S02]  /*00c0*/  SGXT R3, R3, 0x1 ;  /* 0x000000010303781a */ /* 0x000fe40000000200 */
[----:B------:R-:W-:-:S04]  /*00d0*/  LOP3.LUT R4, R2, R13, RZ, 0xfc, !PT ;  /* 0x0000000d02047212 */ /* 0x000fc800078efcff */
[----:B------:R-:W-:-:S04]  /*00e0*/  LEA.HI R5, R3, R4, RZ, 0xb ;  /* 0x0000000403057211 */ /* 0x000fc800078f58ff */
[C---:B------:R-:W-:Y:S02]  /*00f0*/  LOP3.LUT R29, R5.reuse, 0xfffff800, RZ, 0xc0, !PT ;  /* 0xfffff800051d7812 */ /* 0x040fe400078ec0ff */
[----:B------:R-:W-:Y:S02]  /*0100*/  SHF.L.U32 R5, R5, 0xc, RZ ;  /* 0x0000000c05057819 */ /* 0x000fe400000006ff */
[----:B------:R-:W-:Y:S02]  /*0110*/  IADD3 R29, R4, -R29, RZ ;  /* 0x8000001d041d7210 */ /* 0x000fe40007ffe0ff */
[----:B------:R-:W-:Y:S02]  /*0120*/  LOP3.LUT R5, R5, 0xff800000, RZ, 0xc0, !PT ;  /* 0xff80000005057812 */ /* 0x000fe400078ec0ff */
[----:B----4-:R-:W-:Y:S01]  /*0130*/  LEA R4, R0, R29, 0xb ;  /* 0x0000001d00047211 */ /* 0x010fe200078e58ff */
[----:B--2---:R-:W-:-:S03]  /*0140*/  IMAD.WIDE R14, R29, 0x4, R16 ;  /* 0x000000041d0e7825 */ /* 0x004fc600078e0210 */
[----:B------:R-:W-:Y:S01]  /*0150*/  IADD3 R9, R4, R5, RZ ;  /* 0x0000000504097210 */ /* 0x000fe20007ffe0ff */
[----:B-----5:R-:W-:Y:S01]  /*0160*/  IMAD.WIDE R4, R29, 0x4, R20 ;  /* 0x000000041d047825 */ /* 0x020fe200078e0214 */
[----:B------:R-:W-:Y:S02]  /*0170*/  LOP3.LUT R18, R2, 0x200, R13, 0xfe, !PT ;  /* 0x0000020002127812 */ /* 0x000fe400078efe0d */
[----:B------:R-:W2:Y:S01]  /*0180*/  LDG.E.EL.128 R12, desc[UR6][R14.64] ;  /* 0x000000060e0c7981 */ /* 0x000ea2000c2e1d00 */
[----:B0-----:R-:W-:Y:S01]  /*0190*/  IMAD.WIDE R8, R9, 0x4, R24 ;  /* 0x0000000409087825 */ /* 0x001fe200078e0218 */
[----:B------:R-:W-:Y:S02]  /*01a0*/  LEA.HI R22, R3, R18, RZ, 0xb ;  /* 0x0000001203167211 */ /* 0x000fe400078f58ff */
[----:B------:R-:W3:Y:S04]  /*01b0*/  LDG.E.EL.128 R4, desc[UR6][R4.64] ;  /* 0x0000000604047981 */ /* 0x000ee8000c2e1d00 */
[----:B------:R-:W3:Y:S01]  /*01c0*/  LDG.E.EL.128 R8, desc[UR6][R8.64] ;  /* 0x0000000608087981 */ /* 0x000ee2000c2e1d00 */
[----:B------:R-:W-:-:S04]  /*01d0*/  LOP3.LUT R3, R22, 0xfffff800, RZ, 0xc0, !PT ;  /* 0xfffff80016037812 */ /* 0x000fc800078ec0ff */
[----:B------:R-:W-:-:S05]  /*01e0*/  IADD3 R3, R18, -R3, RZ ;  /* 0x8000000312037210 */ /* 0x000fca0007ffe0ff */
[----:B------:R-:W-:Y:S01]  /*01f0*/  IMAD.WIDE R16, R3, 0x4, R16 ;  /* 0x0000000403107825 */ /* 0x000fe200078e0210 */
[----:B------:R-:W-:-:S05]  /*0200*/  SHF.L.U32 R22, R22, 0xc, RZ ;  /* 0x0000000c16167819 */ /* 0x000fca00000006ff */
[----:B------:R-:W4:Y:S01]  /*0210*/  LDG.E.EL.128 R16, desc[UR6][R16.64] ;  /* 0x0000000610107981 */ /* 0x000f22000c2e1d00 */
[----:B------:R-:W-:-:S04]  /*0220*/  LOP3.LUT R22, R22, 0xff800000, RZ, 0xc0, !PT ;  /* 0xff80000016167812 */ /* 0x000fc800078ec0ff */
[----:B------:R-:W-:-:S04]  /*0230*/  IADD3 R23, R3, R22, RZ ;  /* 0x0000001603177210 */ /* 0x000fc80007ffe0ff */
[----:B------:R-:W-:Y:S01]  /*0240*/  LEA R23, R0, R23, 0xb ;  /* 0x0000001700177211 */ /* 0x000fe200078e58ff */
[----:B------:R-:W-:-:S04]  /*0250*/  IMAD.WIDE R20, R3, 0x4, R20 ;  /* 0x0000000403147825 */ /* 0x000fc800078e0214 */
[----:B------:R-:W-:Y:S02]  /*0260*/  IMAD.WIDE R24, R23, 0x4, R24 ;  /* 0x0000000417187825 */ /* 0x000fe400078e0218 */
[----:B------:R-:W5:Y:S04]  /*0270*/  LDG.E.EL.128 R20, desc[UR6][R20.64] ;  /* 0x0000000614147981 */ /* 0x000f68000c2e1d00 */
[----:B------:R-:W5:Y:S01]  /*0280*/  LDG.E.EL.128 R24, desc[UR6][R24.64] ;  /* 0x0000000618187981 */ /* 0x000f62000c2e1d00 */
[----:B--2---:R-:W-:Y:S01]  /*0290*/  FADD R28, R12, 9.9999997473787516356e-06 ;  /* 0x3727c5ac0c1c7421 */ /* 0x004fe20000000000 */
[----:B------:R-:W-:-:S05]  /*02a0*/  FADD R12, R13, 9.9999997473787516356e-06 ;  /* 0x3727c5ac0d0c7421 */ /* 0x000fca0000000000 */
[----:B------:R-:W0:Y:S01]  /*02b0*/  MUFU.SQRT R28, R28 ;  /* 0x0000001c001c7308 */ /* 0x000e220000002000 */
[----:B---3--:R-:W-:Y:S01]  /*02c0*/  FADD R7, R11, -R7 ;  /* 0x800000070b077221 */ /* 0x008fe20000000000 */
[----:B------:R-:W-:-:S06]  /*02d0*/  FADD R11, R14, 9.9999997473787516356e-06 ;  /* 0x3727c5ac0e0b7421 */ /* 0x000fcc0000000000 */
[----:B------:R-:W1:Y:S01]  /*02e0*/  MUFU.SQRT R12, R12 ;  /* 0x0000000c000c7308 */ /* 0x000e620000002000 */
[----:B------:R-:W-:-:S07]  /*02f0*/  FADD R15, R15, 9.9999997473787516356e-06 ;  /* 0x3727c5ac0f0f7421 */ /* 0x000fce0000000000 */
[----:B------:R-:W2:Y:S01]  /*0300*/  MUFU.SQRT R11, R11 ;  /* 0x0000000b000b7308 */ /* 0x000ea20000002000 */
[----:B------:R-:W-:Y:S01]  /*0310*/  FADD R6, R10, -R6 ;  /* 0x800000060a067221 */ /* 0x000fe20000000000 */
[C---:B0-----:R-:W-:Y:S02]  /*0320*/  FSETP.GT.AND P3, PT, R28.reuse, 8.50705917302346158658e+37, PT ;  /* 0x7e8000001c00780b */ /* 0x041fe40003f64000 */
[----:B------:R-:W-:-:S04]  /*0330*/  FSETP.GEU.AND P4, PT, R28, 1.175494350822287508e-38, PT ;  /* 0x008000001c00780b */ /* 0x000fc80003f8e000 */
[----:B------:R0:W3:Y:S01]  /*0340*/  MUFU.SQRT R10, R15 ;  /* 0x0000000f000a7308 */ /* 0x0000e20000002000 */
[----:B-1----:R-:W-:Y:S01]  /*0350*/  FSETP.GT.AND P5, PT, R12, 8.50705917302346158658e+37, PT ;  /* 0x7e8000000c00780b */ /* 0x002fe20003fa4000 */
[----:B----4-:R-:W-:Y:S01]  /*0360*/  FADD R16, R16, 9.9999997473787516356e-06 ;  /* 0x3727c5ac10107421 */ /* 0x010fe20000000000 */
[----:B------:R-:W-:Y:S02]  /*0370*/  FSETP.GEU.AND P6, PT, R12, 1.175494350822287508e-38, PT ;  /* 0x008000000c00780b */ /* 0x000fe40003fce000 */
[C---:B--2---:R-:W-:Y:S01]  /*0380*/  FSETP.GT.AND P0, PT, R11.reuse, 8.50705917302346158658e+37, PT ;  /* 0x7e8000000b00780b */ /* 0x044fe20003f04000 */
[----:B0-----:R-:W-:Y:S01]  /*0390*/  FADD R15, R8, -R4 ;  /* 0x80000004080f7221 */ /* 0x001fe20000000000 */
[----:B------:R-:W-:Y:S01]  /*03a0*/  HFMA2.MMA R4, -RZ, RZ, 1.625, 0 ;  /* 0x3e800000ff047435 */ /* 0x000fe200000001ff */
[----:B------:R-:W0:Y:S01]  /*03b0*/  MUFU.SQRT R13, R16 ;  /* 0x00000010000d7308 */ /* 0x000e220000002000 */
[----:B------:R-:W-:Y:S01]  /*03c0*/  FSETP.GEU.AND P1, PT, R11, 1.175494350822287508e-38, PT ;  /* 0x008000000b00780b */ /* 0x000fe20003f2e000 */
[----:B------:R-:W-:Y:S01]  /*03d0*/  FADD R17, R17, 9.9999997473787516356e-06 ;  /* 0x3727c5ac11117421 */ /* 0x000fe20000000000 */
[----:B------:R-:W-:Y:S01]  /*03e0*/  @P3 FMUL R28, R28, 0.25 ;  /* 0x3e8000001c1c3820 */ /* 0x000fe20000400000 */
[----:B------:R-:W-:Y:S01]  /*03f0*/  FADD R19, R19, 9.9999997473787516356e-06 ;  /* 0x3727c5ac13137421 */ /* 0x000fe20000000000 */
[----:B---3--:R-:W-:Y:S01]  /*0400*/  FSETP.GT.AND P2, PT, R10, 8.50705917302346158658e+37, PT ;  /* 0x7e8000000a00780b */ /* 0x008fe20003f44000 */
[----:B------:R-:W-:Y:S01]  /*0410*/  FADD R18, R18, 9.9999997473787516356e-06 ;  /* 0x3727c5ac12127421 */ /* 0x000fe20000000000 */
[----:B------:R-:W-:Y:S01]  /*0420*/  @!P4 FMUL R28, R28, 16777216 ;  /* 0x4b8000001c1cc820 */ /* 0x000fe20000400000 */
[----:B------:R1:W2:Y:S01]  /*0430*/  MUFU.SQRT R14, R17 ;  /* 0x00000011000e7308 */ /* 0x0002a20000002000 */
[----:B------:R-:W-:Y:S01]  /*0440*/  @P5 FMUL R12, R12, 0.25 ;  /* 0x3e8000000c0c5820 */ /* 0x000fe20000400000 */
[----:B------:R-:W-:Y:S01]  /*0450*/  @P0 FMUL R11, R11, 0.25 ;  /* 0x3e8000000b0b0820 */ /* 0x000fe20000400000 */
[----:B------:R-:W-:-:S02]  /*0460*/  FADD R5, R9, -R5 ;  /* 0x8000000509057221 */ /* 0x000fc40000000000 */
[----:B------:R-:W-:-:S03]  /*0470*/  @!P6 FMUL R12, R12, 16777216 ;  /* 0x4b8000000c0ce820 */ /* 0x000fc60000400000 */
[----:B------:R3:W4:Y:S01]  /*0480*/  MUFU.SQRT R8, R19 ;  /* 0x0000001300087308 */ /* 0x0007220000002000 */
[----:B-1----:R-:W-:Y:S02]  /*0490*/  FSEL R17, R4, 1, P3 ;  /* 0x3f80000004117808 */ /* 0x002fe40001800000 */
[----:B------:R-:W-:Y:S01]  /*04a0*/  FSETP.GEU.AND P3, PT, R10, 1.175494350822287508e-38, PT ;  /* 0x008000000a00780b */ /* 0x000fe20003f6e000 */
[----:B------:R-:W-:Y:S02]  /*04b0*/  @!P1 FMUL R11, R11, 16777216 ;  /* 0x4b8000000b0b9820 */ /* 0x000fe40000400000 */
[----:B------:R-:W-:Y:S02]  /*04c0*/  @!P4 FMUL R17, R17, 16777216 ;  /* 0x4b8000001111c820 */ /* 0x000fe40000400000 */
[----:B------:R-:W-:Y:S01]  /*04d0*/  MUFU.SQRT R9, R18 ;  /* 0x0000001200097308 */ /* 0x000fe20000002000 */
[----:B0-----:R-:W-:Y:S02]  /*04e0*/  FSETP.GT.AND P4, PT, R13, 8.50705917302346158658e+37, PT ;  /* 0x7e8000000d00780b */ /* 0x001fe40003f84000 */
[----:B---3--:R-:W-:Y:S01]  /*04f0*/  FSEL R19, R4, 1, P5 ;  /* 0x3f80000004137808 */ /* 0x008fe20002800000 */
[----:B-----5:R-:W-:-:S04]  /*0500*/  FADD R21, R25, -R21 ;  /* 0x8000001519157221 */ /* 0x020fc80000000000 */
[----:B------:R-:W0:Y:S01]  /*0510*/  MUFU.RCP R28, R28 ;  /* 0x0000001c001c7308 */ /* 0x000e220000001000 */
[----:B------:R-:W-:Y:S01]  /*0520*/  @P2 FMUL R10, R10, 0.25 ;  /* 0x3e8000000a0a2820 */ /* 0x000fe20000400000 */
[----:B------:R-:W-:Y:S01]  /*0530*/  @!P6 FMUL R19, R19, 16777216 ;  /* 0x4b8000001313e820 */ /* 0x000fe20000400000 */
[----:B--2---:R-:W-:-:S05]  /*0540*/  FSETP.GT.AND P6, PT, R14, 8.50705917302346158658e+37, PT ;  /* 0x7e8000000e00780b */ /* 0x004fca0003fc4000 */
[----:B------:R-:W1:Y:S01]  /*0550*/  MUFU.RCP R12, R12 ;  /* 0x0000000c000c7308 */ /* 0x000e620000001000 */
[----:B------:R-:W-:Y:S01]  /*0560*/  @!P3 FMUL R10, R10, 16777216 ;  /* 0x4b8000000a0ab820 */ /* 0x000fe20000400000 */
[----:B------:R-:W-:-:S06]  /*0570*/  FSEL R16, R4, 1, P0 ;  /* 0x3f80000004107808 */ /* 0x000fcc0000000000 */
[----:B------:R2:W3:Y:S01]  /*0580*/  MUFU.RCP R25, R11 ;  /* 0x0000000b00197308 */ /* 0x0004e20000001000 */
[----:B------:R-:W-:Y:S01]  /*0590*/  FSETP.GEU.AND P0, PT, R14, 1.175494350822287508e-38, PT ;  /* 0x008000000e00780b */ /* 0x000fe20003f0e000 */
[----:B------:R-:W-:Y:S01]  /*05a0*/  FADD R22, R26, -R22 ;  /* 0x800000161a167221 */ /* 0x000fe20000000000 */
[----:B--2---:R-:W-:-:S05]  /*05b0*/  FSEL R11, R4, 1, P2 ;  /* 0x3f800000040b7808 */ /* 0x004fca0001000000 */
[----:B------:R2:W5:Y:S01]  /*05c0*/  MUFU.RCP R26, R10 ;  /* 0x0000000a001a7308 */ /* 0x0005620000001000 */
[----:B------:R-:W-:Y:S01]  /*05d0*/  FSETP.GEU.AND P5, PT, R13, 1.175494350822287508e-38, PT ;  /* 0x008000000d00780b */ /* 0x000fe20003fae000 */
[----:B------:R-:W-:Y:S01]  /*05e0*/  @!P3 FMUL R11, R11, 16777216 ;  /* 0x4b8000000b0bb820 */ /* 0x000fe20000400000 */
[----:B----4-:R-:W-:Y:S01]  /*05f0*/  FSETP.GT.AND P3, PT, R8, 8.50705917302346158658e+37, PT ;  /* 0x7e8000000800780b */ /* 0x010fe20003f64000 */
[----:B0-----:R-:W-:Y:S01]  /*0600*/  FMUL R18, R28, R17 ;  /* 0x000000111c127220 */ /* 0x001fe20000400000 */
[----:B------:R-:W-:Y:S01]  /*0610*/  FSETP.GT.AND P2, PT, R9, 8.50705917302346158658e+37, PT ;  /* 0x7e8000000900780b */ /* 0x000fe20003f44000 */
[----:B------:R-:W-:Y:S01]  /*0620*/  @P4 FMUL R13, R13, 0.25 ;  /* 0x3e8000000d0d4820 */ /* 0x000fe20000400000 */
[----:B--2---:R-:W-:Y:S01]  /*0630*/  FSEL R10, R4, 1, P4 ;  /* 0x3f800000040a7808 */ /* 0x004fe20002000000 */
[----:B------:R-:W-:Y:S01]  /*0640*/  @!P1 FMUL R16, R16, 16777216 ;  /* 0x4b80000010109820 */ /* 0x000fe20000400000 */
[----:B------:R-:W-:Y:S01]  /*0650*/  FSETP.GEU.AND P4, PT, R8, 1.175494350822287508e-38, PT ;  /* 0x008000000800780b */ /* 0x000fe20003f8e000 */
[----:B------:R-:W-:Y:S01]  /*0660*/  FADD R20, R24, -R20 ;  /* 0x8000001418147221 */ /* 0x000fe20000000000 */
[----:B------:R-:W-:Y:S01]  /*0670*/  FSETP.GEU.AND P1, PT, R9, 1.175494350822287508e-38, PT ;  /* 0x008000000900780b */ /* 0x000fe20003f2e000 */
[----:B-1----:R-:W-:Y:S01]  /*0680*/  FMUL R24, R12, R19 ;  /* 0x000000130c187220 */ /* 0x002fe20000400000 */
[----:B------:R-:W-:Y:S01]  /*0690*/  FMUL R15, R15, R18 ;  /* 0x000000120f0f7220 */ /* 0x000fe20000400000 */
[----:B---3--:R-:W-:Y:S01]  /*06a0*/  FMUL R25, R25, R16 ;  /* 0x0000001019197220 */ /* 0x008fe20000400000 */
[----:B------:R-:W-:Y:S01]  /*06b0*/  @P6 FMUL R14, R14, 0.25 ;  /* 0x3e8000000e0e6820 */ /* 0x000fe20000400000 */
[----:B------:R-:W0:Y:S01]  /*06c0*/  LDC.64 R18, c[0x0][0x230] ;  /* 0x00008c00ff127b82 */ /* 0x000e220000000a00 */
[----:B------:R-:W-:-:S02]  /*06d0*/  @P3 FMUL R8, R8, 0.25 ;  /* 0x3e80000008083820 */ /* 0x000fc40000400000 */
[----:B------:R-:W-:-:S05]  /*06e0*/  @!P0 FMUL R14, R14, 16777216 ;  /* 0x4b8000000e0e8820 */ /* 0x000fca0000400000 */
[----:B------:R-:W1:Y:S01]  /*06f0*/  LDC.64 R16, c[0x0][0x228] ;  /* 0x00008a00ff107b82 */ /* 0x000e620000000a00 */
[----:B------:R-:W-:Y:S01]  /*0700*/  @P2 FMUL R9, R9, 0.25 ;  /* 0x3e80000009092820 */ /* 0x000fe20000400000 */
[----:B------:R-:W2:Y:S01]  /*0710*/  MUFU.RCP R28, R14 ;  /* 0x0000000e001c7308 */ /* 0x000ea20000001000 */
[----:B------:R-:W-:Y:S01]  /*0720*/  @!P4 FMUL R8, R8, 16777216 ;  /* 0x4b8000000808c820 */ /* 0x000fe20000400000 */
[----:B------:R-:W-:Y:S01]  /*0730*/  @!P5 FMUL R13, R13, 16777216 ;  /* 0x4b8000000d0dd820 */ /* 0x000fe20000400000 */
[----:B------:R-:W-:Y:S01]  /*0740*/  @!P1 FMUL R9, R9, 16777216 ;  /* 0x4b80000009099820 */ /* 0x000fe20000400000 */
[----:B------:R-:W-:Y:S01]  /*0750*/  FADD R23, R27, -R23 ;  /* 0x800000171b177221 */ /* 0x000fe20000000000 */
[----:B------:R-:W-:Y:S01]  /*0760*/  FMUL R24, R5, R24 ;  /* 0x0000001805187220 */ /* 0x000fe20000400000 */
[----:B-----5:R-:W-:Y:S01]  /*0770*/  FMUL R26, R26, R11 ;  /* 0x0000000b1a1a7220 */ /* 0x020fe20000400000 */
[C---:B------:R-:W-:Y:S01]  /*0780*/  FSEL R5, R4.reuse, 1, P6 ;  /* 0x3f80000004057808 */ /* 0x040fe20003000000 */
[----:B------:R-:W3:Y:S01]  /*0790*/  MUFU.RCP R27, R13 ;  /* 0x0000000d001b7308 */ /* 0x000ee20000001000 */
[C---:B------:R-:W-:Y:S01]  /*07a0*/  FSEL R11, R4.reuse, 1, P2 ;  /* 0x3f800000040b7808 */ /* 0x040fe20001000000 */
[----:B------:R-:W-:Y:S01]  /*07b0*/  FMUL R26, R7, R26 ;  /* 0x0000001a071a7220 */ /* 0x000fe20000400000 */
[----:B------:R-:W-:-:S05]  /*07c0*/  FSEL R7, R4, 1, P3 ;  /* 0x3f80000004077808 */ /* 0x000fca0001800000 */
[----:B------:R-:W4:Y:S01]  /*07d0*/  MUFU.RCP R30, R9 ;  /* 0x00000009001e7308 */ /* 0x000f220000001000 */
[----:B------:R-:W-:-:S07]  /*07e0*/  @!P0 FMUL R5, R5, 16777216 ;  /* 0x4b80000005058820 */ /* 0x000fce0000400000 */
[----:B------:R-:W5:Y:S01]  /*07f0*/  MUFU.RCP R8, R8 ;  /* 0x0000000800087308 */ /* 0x000f620000001000 */
[----:B--2---:R-:W-:Y:S01]  /*0800*/  FMUL R28, R28, R5 ;  /* 0x000000051c1c7220 */ /* 0x004fe20000400000 */
[----:B------:R-:W-:Y:S01]  /*0810*/  @!P5 FMUL R10, R10, 16777216 ;  /* 0x4b8000000a0ad820 */ /* 0x000fe20000400000 */
[----:B------:R-:W-:Y:S01]  /*0820*/  @!P1 FMUL R11, R11, 16777216 ;  /* 0x4b8000000b0b9820 */ /* 0x000fe20000400000 */
[----:B------:R-:W-:Y:S01]  /*0830*/  @!P4 FMUL R7, R7, 16777216 ;  /* 0x4b8000000707c820 */ /* 0x000fe20000400000 */
[----:B0-----:R-:W-:-:S04]  /*0840*/  IMAD.WIDE R4, R29, 0x4, R18 ;  /* 0x000000041d047825 */ /* 0x001fc800078e0212 */
[----:B-1----:R-:W-:-:S04]  /*0850*/  IMAD.WIDE R32, R29, 0x4, R16 ;  /* 0x000000041d207825 */ /* 0x002fc800078e0210 */
[----:B------:R-:W-:Y:S01]  /*0860*/  FMUL R25, R6, R25 ;  /* 0x0000001906197220 */ /* 0x000fe20000400000 */
[----:B---3--:R-:W-:Y:S01]  /*0870*/  FMUL R27, R27, R10 ;  /* 0x0000000a1b1b7220 */ /* 0x008fe20000400000 */
[----:B----4-:R-:W-:Y:S01]  /*0880*/  FMUL R30, R30, R11 ;  /* 0x0000000b1e1e7220 */ /* 0x010fe20000400000 */
[----:B-----5:R-:W-:Y:S02]  /*0890*/  FMUL R29, R8, R7 ;  /* 0x00000007081d7220 */ /* 0x020fe40000400000 */
[----:B------:R-:W2:Y:S04]  /*08a0*/  LDG.E.EL.128 R8, desc[UR6][R32.64] ;  /* 0x0000000620087981 */ /* 0x000ea8000c2e1d00 */
[----:B------:R-:W2:Y:S01]  /*08b0*/  LDG.E.EL.128 R4, desc[UR6][R4.64] ;  /* 0x0000000604047981 */ /* 0x000ea2000c2e1d00 */
[----:B------:R-:W-:-:S04]  /*08c0*/  IMAD.WIDE R12, R3, 0x4, R16 ;  /* 0x00000004030c7825 */ /* 0x000fc800078e0210 */
[----:B------:R-:W-:-:S06]  /*08d0*/  IMAD.WIDE R18, R3, 0x4, R18 ;  /* 0x0000000403127825 */ /* 0x000fcc00078e0212 */
[----:B------:R-:W3:Y:S01]  /*08e0*/  LDG.E.EL.128 R16, desc[UR6][R18.64] ;  /* 0x0000000612107981 */ /* 0x000ee2000c2e1d00 */
[----:B------:R-:W0:Y:S01]  /*08f0*/  S2UR UR5, SR_CgaCtaId ;  /* 0x00000000000579c3 */ /* 0x000e220000008800 */
[----:B------:R-:W1:Y:S01]  /*0900*/  S2R R3, SR_TID.X ;  /* 0x0000000000037919 */ /* 0x000e620000002100 */
[----:B------:R-:W-:Y:S01]  /*0910*/  UMOV UR4, 0x400 ;  /* 0x0000040000047882 */ /* 0x000fe20000000000 */
[----:B------:R-:W-:Y:S01]  /*0920*/  FMUL R28, R21, R28 ;  /* 0x0000001c151c7220 */ /* 0x000fe20000400000 */
[----:B--2---:R-:W-:Y:S02]  /*0930*/  FFMA R8, R8, R15, R4 ;  /* 0x0000000f08087223 */ /* 0x004fe40000000004 */
[----:B------:R-:W3:Y:S01]  /*0940*/  LDG.E.EL.128 R12, desc[UR6][R12.64] ;  /* 0x000000060c0c7981 */ /* 0x000ee2000c2e1d00 */
[----:B------:R-:W-:Y:S02]  /*0950*/  FFMA R25, R10, R25, R6 ;  /* 0x000000190a197223 */ /* 0x000fe40000000006 */
[----:B------:R-:W2:Y:S01]  /*0960*/  S2R R6, SR_TID.X ;  /* 0x0000000000067919 */ /* 0x000ea20000002100 */
[----:B0-----:R-:W-:Y:S01]  /*0970*/  UPRMT UR4, UR5, 0x654, UR4 ;  /* 0x0000065405047896 */ /* 0x001fe20008000004 */
[----:B------:R-:W-:Y:S01]  /*0980*/  FFMA R9, R9, R24, R5 ;  /* 0x0000001809097223 */ /* 0x000fe20000000005 */
[----:B------:R-:W-:Y:S01]  /*0990*/  FFMA R21, R11, R26, R7 ;  /* 0x0000001a0b157223 */ /* 0x000fe20000000007 */
[----:B------:R-:W-:Y:S01]  /*09a0*/  FMUL R5, R22, R30 ;  /* 0x0000001e16057220 */ /* 0x000fe20000400000 */
[----:B-1----:R-:W-:-:S02]  /*09b0*/  LOP3.LUT R7, R3, 0x7f, RZ, 0xc0, !PT ;  /* 0x0000007f03077812 */ /* 0x002fc400078ec0ff */
[----:B--2---:R-:W-:-:S04]  /*09c0*/  SHF.L.U32 R4, R6, 0x2, RZ ;  /* 0x0000000206047819 */ /* 0x004fc800000006ff */
[----:B------:R-:W-:-:S04]  /*09d0*/  LOP3.LUT R4, R4, 0x1fc, RZ, 0xc0, !PT ;  /* 0x000001fc04047812 */ /* 0x000fc800078ec0ff */
[----:B------:R-:W-:-:S05]  /*09e0*/  LEA R10, R4, UR4, 0x3 ;  /* 0x00000004040a7c11 */ /* 0x000fca000f8e18ff */
[----:B------:R-:W-:Y:S04]  /*09f0*/  STS [R10], R8 ;  /* 0x000000080a007388 */ /* 0x000fe80000000800 */
[----:B------:R0:W-:Y:S04]  /*0a00*/  STS [R10+0x8], R9 ;  /* 0x000008090a007388 */ /* 0x0001e80000000800 */
[----:B------:R-:W-:Y:S04]  /*0a10*/  STS [R10+0x10], R25 ;  /* 0x000010190a007388 */ /* 0x000fe80000000800 */
[----:B------:R-:W-:Y:S01]  /*0a20*/  STS [R10+0x18], R21 ;  /* 0x000018150a007388 */ /* 0x000fe20000000800 */
[----:B------:R-:W-:Y:S01]  /*0a30*/  FMUL R4, R23, R29 ;  /* 0x0000001d17047220 */ /* 0x000fe20000400000 */
[----:B------:R-:W-:Y:S01]  /*0a40*/  LOP3.LUT R6, R6, 0x7f, RZ, 0xc0, !PT ;  /* 0x0000007f06067812 */ /* 0x000fe200078ec0ff */
[----:B------:R-:W-:Y:S01]  /*0a50*/  FMUL R27, R20, R27 ;  /* 0x0000001b141b7220 */ /* 0x000fe20000400000 */
[----:B0-----:R-:W-:-:S04]  /*0a60*/  LOP3.LUT R9, R2, 0x80, R7, 0xfe, !PT ;  /* 0x0000008002097812 */ /* 0x001fc800078efe07 */
[----:B------:R-:W-:Y:S01]  /*0a70*/  LEA R9, R9, R0, 0xc ;  /* 0x0000000009097211 */ /* 0x000fe200078e60ff */
[----:B------:R-:W-:Y:S01]  /*0a80*/  BAR.SYNC.DEFER_BLOCKING 0x0 ;  /* 0x0000000000007b1d */ /* 0x000fe20000010000 */
[----:B---3--:R-:W-:Y:S01]  /*0a90*/  FFMA R35, R14, R5, R18 ;  /* 0x000000050e237223 */ /* 0x008fe20000000012 */
[----:B------:R-:W-:Y:S01]  /*0aa0*/  FFMA R15, R15, R4, R19 ;  /* 0x000000040f0f7223 */ /* 0x000fe20000000013 */
[C---:B------:R-:W-:Y:S02]  /*0ab0*/  LOP3.LUT R5, R7.reuse, 0x80, RZ, 0xfc, !PT ;  /* 0x0000008007057812 */ /* 0x040fe400078efcff */
[C---:B------:R-:W-:Y:S02]  /*0ac0*/  LOP3.LUT R4, R7.reuse, 0x100, RZ, 0xfc, !PT ;  /* 0x0000010007047812 */ /* 0x040fe400078efcff */
[----:B------:R-:W-:Y:S01]  /*0ad0*/  LOP3.LUT R14, R6, 0x180, RZ, 0xfc, !PT ;  /* 0x00000180060e7812 */ /* 0x000fe200078efcff */
[----:B------:R-:W-:Y:S01]  /*0ae0*/  FFMA R11, R12, R27, R16 ;  /* 0x0000001b0c0b7223 */ /* 0x000fe20000000010 */
[----:B------:R-:W-:-:S02]  /*0af0*/  LEA R6, R7, UR4, 0x3 ;  /* 0x0000000407067c11 */ /* 0x000fc4000f8e18ff */
[----:B------:R-:W-:Y:S02]  /*0b00*/  LEA R8, R5, UR4, 0x3 ;  /* 0x0000000405087c11 */ /* 0x000fe4000f8e18ff */
[----:B------:R-:W-:Y:S01]  /*0b10*/  LEA R12, R4, UR4, 0x3 ;  /* 0x00000004040c7c11 */ /* 0x000fe2000f8e18ff */
[----:B------:R-:W0:Y:S01]  /*0b20*/  LDS R19, [R6] ;  /* 0x0000000006137984 */ /* 0x000e220000000800 */
[----:B------:R-:W-:Y:S01]  /*0b30*/  LEA R14, R14, UR4, 0x3 ;  /* 0x000000040e0e7c11 */ /* 0x000fe2000f8e18ff */
[----:B------:R-:W-:Y:S01]  /*0b40*/  FFMA R17, R13, R28, R17 ;  /* 0x0000001c0d117223 */ /* 0x000fe20000000011 */
[----:B------:R-:W1:Y:S01]  /*0b50*/  LDC.64 R4, c[0x0][0x238] ;  /* 0x00008e00ff047b82 */ /* 0x000e620000000a00 */
[----:B------:R-:W2:Y:S04]  /*0b60*/  LDS R21, [R8] ;  /* 0x0000000008157984 */ /* 0x000ea80000000800 */
[----:B------:R-:W3:Y:S04]  /*0b70*/  LDS R23, [R12] ;  /* 0x000000000c177984 */ /* 0x000ee80000000800 */
[----:B------:R-:W4:Y:S01]  /*0b80*/  LDS R25, [R14] ;  /* 0x000000000e197984 */ /* 0x000f220000000800 */
[----:B------:R-:W-:Y:S06]  /*0b90*/  BAR.SYNC.DEFER_BLOCKING 0x0 ;  /* 0x0000000000007b1d */ /* 0x000fec0000010000 */
[----:B------:R5:W-:Y:S04]  /*0ba0*/  STS [R10], R11 ;  /* 0x0000000b0a007388 */ /* 0x000be80000000800 */
[----:B------:R-:W-:Y:S04]  /*0bb0*/  STS [R10+0x8], R17 ;  /* 0x000008110a007388 */ /* 0x000fe80000000800 */
[----:B------:R-:W-:Y:S04]  /*0bc0*/  STS [R10+0x10], R35 ;  /* 0x000010230a007388 */ /* 0x000fe80000000800 */
[----:B------:R0:W-:Y:S01]  /*0bd0*/  STS [R10+0x18], R15 ;  /* 0x0000180f0a007388 */ /* 0x0001e20000000800 */
[----:B------:R-:W-:Y:S01]  /*0be0*/  BAR.SYNC.DEFER_BLOCKING 0x0 ;  /* 0x0000000000007b1d */ /* 0x000fe20000010000 */
[----:B------:R-:W-:-:S05]  /*0bf0*/  LOP3.LUT R13, R2, 0x7f, R3, 0xf8, !PT ;  /* 0x0000007f020d7812 */ /* 0x000fca00078ef803 */
[----:B------:R-:W4:Y:S04]  /*0c00*/  LDS R27, [R6] ;  /* 0x00000000061b7984 */ /* 0x000f280000000800 */
[----:B------:R-:W4:Y:S04]  /*0c10*/  LDS R29, [R8] ;  /* 0x00000000081d7984 */ /* 0x000f280000000800 */
[----:B------:R-:W4:Y:S04]  /*0c20*/  LDS R31, [R12] ;  /* 0x000000000c1f7984 */ /* 0x000f280000000800 */
[----:B------:R0:W4:Y:S01]  /*0c30*/  LDS R33, [R14] ;  /* 0x000000000e217984 */ /* 0x0001220000000800 */
[----:B------:R-:W-:-:S02]  /*0c40*/  LOP3.LUT R3, R2, 0x100, R7, 0xfe, !PT ;  /* 0x0000010002037812 */ /* 0x000fc400078efe07 */
[----:B------:R-:W-:Y:S02]  /*0c50*/  LOP3.LUT R7, R2, 0x180, R7, 0xfe, !PT ;  /* 0x0000018002077812 */ /* 0x000fe400078efe07 */
[-C--:B------:R-:W-:Y:S02]  /*0c60*/  LEA R13, R13, R0.reuse, 0xc ;  /* 0x000000000d0d7211 */ /* 0x080fe400078e60ff */
[-C--:B-----5:R-:W-:Y:S02]  /*0c70*/  LEA R11, R3, R0.reuse, 0xc ;  /* 0x00000000030b7211 */ /* 0x0a0fe400078e60ff */
[----:B0-----:R-:W-:Y:S01]  /*0c80*/  LEA R15, R7, R0, 0xc ;  /* 0x00000000070f7211 */ /* 0x001fe200078e60ff */
[--C-:B-1----:R-:W-:Y:S01]  /*0c90*/  IMAD.WIDE R2, R13, 0x4, R4.reuse ;  /* 0x000000040d027825 */ /* 0x102fe200078e0204 */
[----:B------:R-:W-:Y:S02]  /*0ca0*/  IADD3 R37, R13, 0x200000, RZ ;  /* 0x002000000d257810 */ /* 0x000fe40007ffe0ff */
[----:B------:R-:W-:Y:S01]  /*0cb0*/  IADD3 R14, R13, 0x280000, RZ ;  /* 0x002800000d0e7810 */ /* 0x000fe20007ffe0ff */
[----:B------:R-:W-:Y:S01]  /*0cc0*/  IMAD.WIDE R6, R9, 0x4, R4 ;  /* 0x0000000409067825 */ /* 0x000fe200078e0204 */
[----:B------:R-:W-:-:S02]  /*0cd0*/  IADD3 R17, R13, 0x300000, RZ ;  /* 0x003000000d117810 */ /* 0x000fc40007ffe0ff */
[----:B------:R-:W-:Y:S01]  /*0ce0*/  IADD3 R35, R13, 0x380000, RZ ;  /* 0x003800000d237810 */ /* 0x000fe20007ffe0ff */
[--C-:B------:R-:W-:Y:S01]  /*0cf0*/  IMAD.WIDE R8, R11, 0x4, R4.reuse ;  /* 0x000000040b087825 */ /* 0x100fe200078e0204 */
[----:B------:R-:W-:Y:S03]  /*0d00*/  STG.E desc[UR6][R2.64], R19 ;  /* 0x0000001302007986 */ /* 0x000fe6000c101906 */
[--C-:B------:R-:W-:Y:S01]  /*0d10*/  IMAD.WIDE R10, R15, 0x4, R4.reuse ;  /* 0x000000040f0a7825 */ /* 0x100fe200078e0204 */
[----:B--2---:R-:W-:Y:S03]  /*0d20*/  STG.E desc[UR6][R6.64], R21 ;  /* 0x0000001506007986 */ /* 0x004fe6000c101906 */
[--C-:B------:R-:W-:Y:S01]  /*0d30*/  IMAD.WIDE R12, R37, 0x4, R4.reuse ;  /* 0x00000004250c7825 */ /* 0x100fe200078e0204 */
[----:B---3--:R-:W-:Y:S03]  /*0d40*/  STG.E desc[UR6][R8.64], R23 ;  /* 0x0000001708007986 */ /* 0x008fe6000c101906 */
[--C-:B------:R-:W-:Y:S01]  /*0d50*/  IMAD.WIDE R14, R14, 0x4, R4.reuse ;  /* 0x000000040e0e7825 */ /* 0x100fe200078e0204 */
[----:B----4-:R-:W-:Y:S03]  /*0d60*/  STG.E desc[UR6][R10.64], R25 ;  /* 0x000000190a007986 */ /* 0x010fe6000c101906 */
[--C-:B------:R-:W-:Y:S01]  /*0d70*/  IMAD.WIDE R16, R17, 0x4, R4.reuse ;  /* 0x0000000411107825 */ /* 0x100fe200078e0204 */
[----:B------:R-:W-:Y:S03]  /*0d80*/  STG.E desc[UR6][R12.64], R27 ;  /* 0x0000001b0c007986 */ /* 0x000fe6000c101906 */
[----:B------:R-:W-:Y:S01]  /*0d90*/  IMAD.WIDE R4, R35, 0x4, R4 ;  /* 0x0000000423047825 */ /* 0x000fe200078e0204 */
[----:B------:R-:W-:Y:S04]  /*0da0*/  STG.E desc[UR6][R14.64], R29 ;  /* 0x0000001d0e007986 */ /* 0x000fe8000c101906 */
[----:B------:R-:W-:Y:S04]  /*0db0*/  STG.E desc[UR6][R16.64], R31 ;  /* 0x0000001f10007986 */ /* 0x000fe8000c101906 */
[----:B------:R-:W-:Y:S01]  /*0dc0*/  STG.E desc[UR6][R4.64], R33 ;  /* 0x0000002104007986 */ /* 0x000fe2000c101906 */
[----:B------:R-:W-:Y:S05]  /*0dd0*/  EXIT ;  /* 0x000000000000794d */ /* 0x000fea0003800000 */
.L_x_0:
[----:B------:R-:W-:-:S00]  /*0de0*/  BRA `(.L_x_0) ;  /* 0xfffffffc00fc7947 */ /* 0x000fc0000383ffff */
[----:B------:R-:W-:-:S00]  /*0df0*/  NOP ;  /* 0x0000000000007918 */ /* 0x000fc00000000000 */
        /* <DEDUP_REMOVED lines=8> */
.L_x_1:


//--------------------- .nv.global.init           --------------------------
	.section	.nv.global.init,"aw",@progbits
.nv.global.init:
	.type		_$_str,@object
	.size		_$_str,(_$_str_$_2 - _$_str)
_$_str:
        /*0000*/ 	.byte	0x5f, 0x5f, 0x43, 0x55, 0x44, 0x41, 0x5f, 0x46, 0x54, 0x5a, 0x00
	.type		_$_str_$_2,@object
	.size		_$_str_$_2,(.L_1 - _$_str_$_2)
_$_str_$_2:
        /*000b*/ 	.byte	0x5f, 0x5f, 0x43, 0x55, 0x44, 0x41, 0x5f, 0x50, 0x52, 0x45, 0x43, 0x5f, 0x53, 0x51, 0x52, 0x54
        /*001b*/ 	.byte	0x00
.L_1:


//--------------------- .nv.shared.triton_poi_fused__native_batch_norm_legit_no_training_6 --------------------------
	.section	.nv.shared.triton_poi_fused__native_batch_norm_legit_no_training_6,"aw",@nobits
	.sectionflags	@""
	.align	16
	.zero		1024


//--------------------- .nv.constant0.triton_poi_fused__native_batch_norm_legit_no_training_6 --------------------------
	.section	.nv.constant0.triton_poi_fused__native_batch_norm_legit_no_training_6,"a",@progbits
	.sectionflags	@""
	.align	4
.nv.constant0.triton_poi_fused__native_batch_norm_legit_no_training_6:
	.zero		584
